	.headerflags	@"EF_CUDA_TEXMODE_UNIFIED EF_CUDA_64BIT_ADDRESS EF_CUDA_ACCELERATORS EF_CUDA_SM90 EF_CUDA_VIRTUAL_SM(EF_CUDA_SM90)"
	.elftype	@"ET_EXEC"


//--------------------- .nv.info                  --------------------------
	.section	.nv.info,"",@"SHT_CUDA_INFO"
	.align	4


	//----- nvinfo : EIATTR_REGCOUNT
	.align		4
        /*0000*/ 	.byte	0x04, 0x2f
        /*0002*/ 	.short	(.L_1 - .L_0)
	.align		4
.L_0:
        /*0004*/ 	.word	index@(triton_poi_fused_mul_0)
        /*0008*/ 	.word	0x0000000a


	//----- nvinfo : EIATTR_MIN_STACK_SIZE
	.align		4
.L_1:
        /*000c*/ 	.byte	0x04, 0x12
        /*000e*/ 	.short	(.L_3 - .L_2)
	.align		4
.L_2:
        /*0010*/ 	.word	index@(triton_poi_fused_mul_0)
        /*0014*/ 	.word	0x00000000


	//----- nvinfo : EIATTR_FRAME_SIZE
	.align		4
.L_3:
        /*0018*/ 	.byte	0x04, 0x11
        /*001a*/ 	.short	(.L_5 - .L_4)
	.align		4
.L_4:
        /*001c*/ 	.word	index@(triton_poi_fused_mul_0)
        /*0020*/ 	.word	0x00000000


	//----- nvinfo : EIATTR_MIN_STACK_SIZE
	.align		4
.L_5:
        /*0024*/ 	.byte	0x04, 0x12
        /*0026*/ 	.short	(.L_7 - .L_6)
	.align		4
.L_6:
        /*0028*/ 	.word	index@(triton_poi_fused_mul_0)
        /*002c*/ 	.word	0x00000000
.L_7:


//--------------------- .nv.info.triton_poi_fused_mul_0 --------------------------
	.section	.nv.info.triton_poi_fused_mul_0,"",@"SHT_CUDA_INFO"
	.sectionflags	@""
	.align	4


	//----- nvinfo : EIATTR_CUDA_API_VERSION
	.align		4
        /*0000*/ 	.byte	0x04, 0x37
        /*0002*/ 	.short	(.L_9 - .L_8)
.L_8:
        /*0004*/ 	.word	0x0000007c


	//----- nvinfo : EIATTR_KPARAM_INFO
	.align		4
.L_9:
        /*0008*/ 	.byte	0x04, 0x17
        /*000a*/ 	.short	(.L_11 - .L_10)
.L_10:
        /*000c*/ 	.word	0x00000000
        /*0010*/ 	.short	0x0002
        /*0012*/ 	.short	0x0010
        /*0014*/ 	.byte	0x00, 0xf0, 0x11, 0x00


	//----- nvinfo : EIATTR_KPARAM_INFO
	.align		4
.L_11:
        /*0018*/ 	.byte	0x04, 0x17
        /*001a*/ 	.short	(.L_13 - .L_12)
.L_12:
        /*001c*/ 	.word	0x00000000
        /*0020*/ 	.short	0x0001
        /*0022*/ 	.short	0x0008
        /*0024*/ 	.byte	0x00, 0xf4, 0x21, 0x00


	//----- nvinfo : EIATTR_KPARAM_INFO
	.align		4
.L_13:
        /*0028*/ 	.byte	0x04, 0x17
        /*002a*/ 	.short	(.L_15 - .L_14)
.L_14:
        /*002c*/ 	.word	0x00000000
        /*0030*/ 	.short	0x0000
        /*0032*/ 	.short	0x0000
        /*0034*/ 	.byte	0x00, 0xf4, 0x21, 0x00


	//----- nvinfo : EIATTR_SPARSE_MMA_MASK
	.align		4
.L_15:
        /*0038*/ 	.byte	0x03, 0x50
        /*003a*/ 	.short	0x0000


	//----- nvinfo : EIATTR_MAXREG_COUNT
	.align		4
        /*003c*/ 	.byte	0x03, 0x1b
        /*003e*/ 	.short	0x00ff


	//----- nvinfo : EIATTR_EXIT_INSTR_OFFSETS
	.align		4
        /*0040*/ 	.byte	0x04, 0x1c
        /*0042*/ 	.short	(.L_17 - .L_16)


	//   ....[0]....
.L_16:
        /*0044*/ 	.word	0x00000100


	//   ....[1]....
        /*0048*/ 	.word	0x00000130


	//----- nvinfo : EIATTR_REQNTID
	.align		4
.L_17:
        /*004c*/ 	.byte	0x04, 0x10
        /*004e*/ 	.short	(.L_19 - .L_18)
.L_18:
        /*0050*/ 	.word	0x00000080
        /*0054*/ 	.word	0x00000001
        /*0058*/ 	.word	0x00000001


	//----- nvinfo : EIATTR_CRS_STACK_SIZE
	.align		4
.L_19:
        /*005c*/ 	.byte	0x04, 0x1e
        /*005e*/ 	.short	(.L_21 - .L_20)
.L_20:
        /*0060*/ 	.word	0x00000000


	//----- nvinfo : EIATTR_CBANK_PARAM_SIZE
	.align		4
.L_21:
        /*0064*/ 	.byte	0x03, 0x19
        /*0066*/ 	.short	0x0014


	//----- nvinfo : EIATTR_PARAM_CBANK
	.align		4
        /*0068*/ 	.byte	0x04, 0x0a
        /*006a*/ 	.short	(.L_23 - .L_22)
	.align		4
.L_22:
        /*006c*/ 	.word	index@(.nv.constant0.triton_poi_fused_mul_0)
        /*0070*/ 	.short	0x0210
        /*0072*/ 	.short	0x0014


	//----- nvinfo : EIATTR_SW_WAR
	.align		4
.L_23:
        /*0074*/ 	.byte	0x04, 0x36
        /*0076*/ 	.short	(.L_25 - .L_24)
.L_24:
        /*0078*/ 	.word	0x00000008
.L_25:


//--------------------- .nv.callgraph             --------------------------
	.section	.nv.callgraph,"",@"SHT_CUDA_CALLGRAPH"
	.align	4
	.sectionentsize	8
	.align		4
        /*0000*/ 	.word	0x00000000
	.align		4
        /*0004*/ 	.word	0xffffffff
	.align		4
        /*0008*/ 	.word	0x00000000
	.align		4
        /*000c*/ 	.word	0xfffffffe
	.align		4
        /*0010*/ 	.word	0x00000000
	.align		4
        /*0014*/ 	.word	0xfffffffd
	.align		4
        /*0018*/ 	.word	0x00000000
	.align		4
        /*001c*/ 	.word	0xfffffffc


//--------------------- .text.triton_poi_fused_mul_0 --------------------------
	.section	.text.triton_poi_fused_mul_0,"ax",@progbits
	.align	128
        .global         triton_poi_fused_mul_0
        .type           triton_poi_fused_mul_0,@function
        .size           triton_poi_fused_mul_0,(.L_x_3 - triton_poi_fused_mul_0)
        .other          triton_poi_fused_mul_0,@"STO_CUDA_ENTRY STV_DEFAULT"
triton_poi_fused_mul_0:
.text.triton_poi_fused_mul_0:
[----:B------:R-:W0:Y:S02]  /*0000*/  LDC R1, c[0x0][0x28] ;  /* 0x00000a00ff017b82 */ /* 0x000e240000000800 */
[----:B------:R-:W1:Y:S01]  /*0010*/  S2R R0, SR_TID.X ;  /* 0x0000000000007919 */ /* 0x000e620000002100 */
[----:B------:R-:W2:Y:S01]  /*0020*/  LDC.64 R4, c[0x0][0x218] ;  /* 0x00008600ff047b82 */ /* 0x000ea20000000a00 */
[----:B------:R-:W-:Y:S01]  /*0030*/  ULDC.64 UR4, c[0x0][0x208] ;  /* 0x0000820000047ab9 */ /* 0x000fe20000000a00 */
[----:B------:R-:W-:Y:S01]  /*0040*/  BSSY B0, `(.L_x_0) ;  /* 0x000000b000007945 */ /* 0x000fe20003800000 */
[----:B------:R-:W3:Y:S01]  /*0050*/  S2R R7, SR_CTAID.X ;  /* 0x0000000000077919 */ /* 0x000ee20000002500 */
[----:B------:R-:W-:Y:S01]  /*0060*/  HFMA2.MMA R2, -RZ, RZ, 0, 0 ;  /* 0x00000000ff027435 */ /* 0x000fe200000001ff */
[----:B-1----:R-:W-:-:S04]  /*0070*/  LOP3.LUT R0, R0, 0x7f, RZ, 0xc0, !PT ;  /* 0x0000007f00007812 */ /* 0x002fc800078ec0ff */
[----:B---3--:R-:W-:-:S04]  /*0080*/  LEA R7, R7, R0, 0x7 ;  /* 0x0000000007077211 */ /* 0x008fc800078e38ff */
[C---:B------:R-:W-:Y:S01]  /*0090*/  ISETP.GE.AND P0, PT, R7.reuse, 0x100, PT ;  /* 0x000001000700780c */ /* 0x040fe20003f06270 */
[----:B--2---:R-:W-:-:S12]  /*00a0*/  IMAD.WIDE R4, R7, 0x4, R4 ;  /* 0x0000000407047825 */ /* 0x004fd800078e0204 */
[----:B------:R-:W-:Y:S05]  /*00b0*/  @P0 BRA `(.L_x_1) ;  /* 0x00000000000c0947 */ /* 0x000fea0003800000 */
[----:B------:R-:W1:Y:S02]  /*00c0*/  LDC.64 R2, c[0x0][0x210] ;  /* 0x00008400ff027b82 */ /* 0x000e640000000a00 */
[----:B-1----:R-:W-:-:S06]  /*00d0*/  IMAD.WIDE R2, R7, 0x4, R2 ;  /* 0x0000000407027825 */ /* 0x002fcc00078e0202 */
[----:B------:R1:W5:Y:S02]  /*00e0*/  LDG.E R2, desc[UR4][R2.64] ;  /* 0x0000000402027981 */ /* 0x000364000c1e1900 */
.L_x_1:
[----:B------:R-:W-:Y:S05]  /*00f0*/  BSYNC B0 ;  /* 0x0000000000007941 */ /* 0x000fea0003800000 */
.L_x_0:
[----:B------:R-:W-:Y:S05]  /*0100*/  @P0 EXIT ;  /* 0x000000000000094d */ /* 0x000fea0003800000 */
[----:B-1---5:R-:W-:-:S05]  /*0110*/  FMUL R3, R2, 0.70710676908493041992 ;  /* 0x3f3504f302037820 */ /* 0x022fca0000400000 */
[----:B------:R-:W-:Y:S01]  /*0120*/  STG.E desc[UR4][R4.64], R3 ;  /* 0x0000000304007986 */ /* 0x000fe2000c101904 */
[----:B------:R-:W-:Y:S05]  /*0130*/  EXIT ;  /* 0x000000000000794d */ /* 0x000fea0003800000 */
.L_x_2:
[----:B------:R-:W-:-:S00]  /*0140*/  BRA `(.L_x_2) ;  /* 0xfffffffc00fc7947 */ /* 0x000fc0000383ffff */
[----:B------:R-:W-:-:S00]  /*0150*/  NOP ;  /* 0x0000000000007918 */ /* 0x000fc00000000000 */
        /* <DEDUP_REMOVED lines=10> */
.L_x_3:


//--------------------- .nv.constant0.triton_poi_fused_mul_0 --------------------------
	.section	.nv.constant0.triton_poi_fused_mul_0,"a",@progbits
	.sectionflags	@""
	.align	4
.nv.constant0.triton_poi_fused_mul_0:
	.zero		548
